//
// Generated by NVIDIA NVVM Compiler
//
// Compiler Build ID: CL-36424714
// Cuda compilation tools, release 13.0, V13.0.88
// Based on NVVM 20.0.0
//

.version 9.0
.target sm_100
.address_size 64

	// .globl	_Z14testInnerArrayP10InnerArrayS0_i

.visible .entry _Z14testInnerArrayP10InnerArrayS0_i(
	.param .u64 .ptr .align 1 _Z14testInnerArrayP10InnerArrayS0_i_param_0,
	.param .u64 .ptr .align 1 _Z14testInnerArrayP10InnerArrayS0_i_param_1,
	.param .u32 _Z14testInnerArrayP10InnerArrayS0_i_param_2
)
{
	.reg .pred 	%p<2>;
	.reg .b32 	%r<6>;
	.reg .b32 	%f<5>;
	.reg .b64 	%rd<8>;

	ld.param.u64 	%rd1, [_Z14testInnerArrayP10InnerArrayS0_i_param_0];
	ld.param.u64 	%rd2, [_Z14testInnerArrayP10InnerArrayS0_i_param_1];
	ld.param.u32 	%r2, [_Z14testInnerArrayP10InnerArrayS0_i_param_2];
	mov.u32 	%r3, %ctaid.x;
	mov.u32 	%r4, %ntid.x;
	mov.u32 	%r5, %tid.x;
	mad.lo.s32 	%r1, %r3, %r4, %r5;
	setp.ge.u32 	%p1, %r1, %r2;
	@%p1 bra 	$L__BB0_2;
	cvta.to.global.u64 	%rd3, %rd1;
	cvta.to.global.u64 	%rd4, %rd2;
	mul.wide.u32 	%rd5, %r1, 4;
	add.s64 	%rd6, %rd3, %rd5;
	ld.global.f32 	%f1, [%rd6];
	ld.global.f32 	%f2, [%rd6+16777216];
	add.f32 	%f3, %f1, 0f41200000;
	add.f32 	%f4, %f2, 0f41A00000;
	add.s64 	%rd7, %rd4, %rd5;
	st.global.f32 	[%rd7], %f3;
	st.global.f32 	[%rd7+16777216], %f4;
$L__BB0_2:
	ret;

}
	// .globl	_Z7warmup2P10InnerArrayS0_i
.visible .entry _Z7warmup2P10InnerArrayS0_i(
	.param .u64 .ptr .align 1 _Z7warmup2P10InnerArrayS0_i_param_0,
	.param .u64 .ptr .align 1 _Z7warmup2P10InnerArrayS0_i_param_1,
	.param .u32 _Z7warmup2P10InnerArrayS0_i_param_2
)
{
	.reg .pred 	%p<2>;
	.reg .b32 	%r<6>;
	.reg .b32 	%f<5>;
	.reg .b64 	%rd<8>;

	ld.param.u64 	%rd1, [_Z7warmup2P10InnerArrayS0_i_param_0];
	ld.param.u64 	%rd2, [_Z7warmup2P10InnerArrayS0_i_param_1];
	ld.param.u32 	%r2, [_Z7warmup2P10InnerArrayS0_i_param_2];
	mov.u32 	%r3, %ctaid.x;
	mov.u32 	%r4, %ntid.x;
	mov.u32 	%r5, %tid.x;
	mad.lo.s32 	%r1, %r3, %r4, %r5;
	setp.ge.u32 	%p1, %r1, %r2;
	@%p1 bra 	$L__BB1_2;
	cvta.to.global.u64 	%rd3, %rd1;
	cvta.to.global.u64 	%rd4, %rd2;
	mul.wide.u32 	%rd5, %r1, 4;
	add.s64 	%rd6, %rd3, %rd5;
	ld.global.f32 	%f1, [%rd6];
	ld.global.f32 	%f2, [%rd6+16777216];
	add.f32 	%f3, %f1, 0f41200000;
	add.f32 	%f4, %f2, 0f41A00000;
	add.s64 	%rd7, %rd4, %rd5;
	st.global.f32 	[%rd7], %f3;
	st.global.f32 	[%rd7+16777216], %f4;
$L__BB1_2:
	ret;

}


// ===== COMPILED SASS (sm_100) =====

	.target	sm_100

	.elftype	@"ET_EXEC"


//--------------------- .note.nv.tkinfo           --------------------------
	.section	.note.nv.tkinfo,"",@"SHT_NOTE"
	.sectionflags	@"SHF_NOTE_NV_TKINFO"
	.tkinfo
        /*0018*/ 	.word	0x00000002
        /*0030*/ 	.string	""
        /*0030*/ 	.string	"ptxas"
        /*0030*/ 	.string	"Cuda compilation tools, release 13.0, V13.0.88"
        /*0030*/ 	.string	"Build cuda_13.0.r13.0/compiler.36424714_0"
        /*0030*/ 	.string	"-arch sm_100 -m 64 "



//--------------------- .note.nv.cuinfo           --------------------------
	.section	.note.nv.cuinfo,"",@"SHT_NOTE"
	.sectionflags	@"SHF_NOTE_NV_CUINFO"
        /*0018*/ 	.short	0x0002
        /*001a*/ 	.short	0x0064
        /*001c*/ 	.short	0x0082
	.zero		2


//--------------------- .nv.info                  --------------------------
	.section	.nv.info,"",@"SHT_CUDA_INFO"
	.align	4


	//----- nvinfo : EIATTR_REGCOUNT
	.align		4
        /*0000*/ 	.byte	0x04, 0x2f
        /*0002*/ 	.short	(.L_1 - .L_0)
	.align		4
.L_0:
        /*0004*/ 	.word	index@(_Z14testInnerArrayP10InnerArrayS0_i)
        /*0008*/ 	.word	0x00000010


	//----- nvinfo : EIATTR_FRAME_SIZE
	.align		4
.L_1:
        /*000c*/ 	.byte	0x04, 0x11
        /*000e*/ 	.short	(.L_3 - .L_2)
	.align		4
.L_2:
        /*0010*/ 	.word	index@(_Z14testInnerArrayP10InnerArrayS0_i)
        /*0014*/ 	.word	0x00000000


	//----- nvinfo : EIATTR_REGCOUNT
	.align		4
.L_3:
        /*0018*/ 	.byte	0x04, 0x2f
        /*001a*/ 	.short	(.L_5 - .L_4)
	.align		4
.L_4:
        /*001c*/ 	.word	index@(_Z7warmup2P10InnerArrayS0_i)
        /*0020*/ 	.word	0x00000010


	//----- nvinfo : EIATTR_FRAME_SIZE
	.align		4
.L_5:
        /*0024*/ 	.byte	0x04, 0x11
        /*0026*/ 	.short	(.L_7 - .L_6)
	.align		4
.L_6:
        /*0028*/ 	.word	index@(_Z7warmup2P10InnerArrayS0_i)
        /*002c*/ 	.word	0x00000000


	//----- nvinfo : EIATTR_MIN_STACK_SIZE
	.align		4
.L_7:
        /*0030*/ 	.byte	0x04, 0x12
        /*0032*/ 	.short	(.L_9 - .L_8)
	.align		4
.L_8:
        /*0034*/ 	.word	index@(_Z7warmup2P10InnerArrayS0_i)
        /*0038*/ 	.word	0x00000000


	//----- nvinfo : EIATTR_MIN_STACK_SIZE
	.align		4
.L_9:
        /*003c*/ 	.byte	0x04, 0x12
        /*003e*/ 	.short	(.L_11 - .L_10)
	.align		4
.L_10:
        /*0040*/ 	.word	index@(_Z14testInnerArrayP10InnerArrayS0_i)
        /*0044*/ 	.word	0x00000000
.L_11:


//--------------------- .nv.compat                --------------------------
	.section	.nv.compat,"",@"SHT_CUDA_COMPAT_INFO"
	.align	4
        /*0000*/ 	.byte	0x02, 0x09, 0x00, 0x00, 0x02, 0x02, 0x01, 0x00, 0x02, 0x05, 0x05, 0x00, 0x03, 0x07, 0x01, 0x01
        /*0010*/ 	.byte	0x02, 0x03, 0x00, 0x00, 0x02, 0x06, 0x01, 0x00, 0x04, 0x0b, 0x08, 0x00, 0x09, 0x00, 0x00, 0x00
        /*0020*/ 	.byte	0x00, 0x00, 0x00, 0x00


//--------------------- .nv.info._Z7warmup2P10InnerArrayS0_i --------------------------
	.section	.nv.info._Z7warmup2P10InnerArrayS0_i,"",@"SHT_CUDA_INFO"
	.sectionflags	@""
	.align	4


	//----- nvinfo : EIATTR_CUDA_API_VERSION
	.align		4
        /*0000*/ 	.byte	0x04, 0x37
        /*0002*/ 	.short	(.L_13 - .L_12)
.L_12:
        /*0004*/ 	.word	0x00000082


	//----- nvinfo : EIATTR_KPARAM_INFO
	.align		4
.L_13:
        /*0008*/ 	.byte	0x04, 0x17
        /*000a*/ 	.short	(.L_15 - .L_14)
.L_14:
        /*000c*/ 	.word	0x00000000
        /*0010*/ 	.short	0x0002
        /*0012*/ 	.short	0x0010
        /*0014*/ 	.byte	0x00, 0xf0, 0x11, 0x00


	//----- nvinfo : EIATTR_KPARAM_INFO
	.align		4
.L_15:
        /*0018*/ 	.byte	0x04, 0x17
        /*001a*/ 	.short	(.L_17 - .L_16)
.L_16:
        /*001c*/ 	.word	0x00000000
        /*0020*/ 	.short	0x0001
        /*0022*/ 	.short	0x0008
        /*0024*/ 	.byte	0x00, 0xf5, 0x21, 0x00


	//----- nvinfo : EIATTR_KPARAM_INFO
	.align		4
.L_17:
        /*0028*/ 	.byte	0x04, 0x17
        /*002a*/ 	.short	(.L_19 - .L_18)
.L_18:
        /*002c*/ 	.word	0x00000000
        /*0030*/ 	.short	0x0000
        /*0032*/ 	.short	0x0000
        /*0034*/ 	.byte	0x00, 0xf5, 0x21, 0x00


	//----- nvinfo : EIATTR_SPARSE_MMA_MASK
	.align		4
.L_19:
        /*0038*/ 	.byte	0x03, 0x50
        /*003a*/ 	.short	0x0000


	//----- nvinfo : EIATTR_MAXREG_COUNT
	.align		4
        /*003c*/ 	.byte	0x03, 0x1b
        /*003e*/ 	.short	0x00ff


	//----- nvinfo : EIATTR_MERCURY_ISA_VERSION
	.align		4
        /*0040*/ 	.byte	0x03, 0x5f
        /*0042*/ 	.short	0x0101


	//----- nvinfo : EIATTR_VRC_CTA_INIT_COUNT
	.align		4
        /*0044*/ 	.byte	0x02, 0x4a
	.zero		1
	.zero		1


	//----- nvinfo : EIATTR_EXIT_INSTR_OFFSETS
	.align		4
        /*0048*/ 	.byte	0x04, 0x1c
        /*004a*/ 	.short	(.L_21 - .L_20)


	//   ....[0]....
.L_20:
        /*004c*/ 	.word	0x00000070


	//   ....[1]....
        /*0050*/ 	.word	0x00000170


	//----- nvinfo : EIATTR_CBANK_PARAM_SIZE
	.align		4
.L_21:
        /*0054*/ 	.byte	0x03, 0x19
        /*0056*/ 	.short	0x0014


	//----- nvinfo : EIATTR_PARAM_CBANK
	.align		4
        /*0058*/ 	.byte	0x04, 0x0a
        /*005a*/ 	.short	(.L_23 - .L_22)
	.align		4
.L_22:
        /*005c*/ 	.word	index@(.nv.constant0._Z7warmup2P10InnerArrayS0_i)
        /*0060*/ 	.short	0x0380
        /*0062*/ 	.short	0x0014


	//----- nvinfo : EIATTR_SW_WAR
	.align		4
.L_23:
        /*0064*/ 	.byte	0x04, 0x36
        /*0066*/ 	.short	(.L_25 - .L_24)
.L_24:
        /*0068*/ 	.word	0x00000008
.L_25:


//--------------------- .nv.info._Z14testInnerArrayP10InnerArrayS0_i --------------------------
	.section	.nv.info._Z14testInnerArrayP10InnerArrayS0_i,"",@"SHT_CUDA_INFO"
	.sectionflags	@""
	.align	4


	//----- nvinfo : EIATTR_CUDA_API_VERSION
	.align		4
        /*0000*/ 	.byte	0x04, 0x37
        /*0002*/ 	.short	(.L_27 - .L_26)
.L_26:
        /*0004*/ 	.word	0x00000082


	//----- nvinfo : EIATTR_KPARAM_INFO
	.align		4
.L_27:
        /*0008*/ 	.byte	0x04, 0x17
        /*000a*/ 	.short	(.L_29 - .L_28)
.L_28:
        /*000c*/ 	.word	0x00000000
        /*0010*/ 	.short	0x0002
        /*0012*/ 	.short	0x0010
        /*0014*/ 	.byte	0x00, 0xf0, 0x11, 0x00


	//----- nvinfo : EIATTR_KPARAM_INFO
	.align		4
.L_29:
        /*0018*/ 	.byte	0x04, 0x17
        /*001a*/ 	.short	(.L_31 - .L_30)
.L_30:
        /*001c*/ 	.word	0x00000000
        /*0020*/ 	.short	0x0001
        /*0022*/ 	.short	0x0008
        /*0024*/ 	.byte	0x00, 0xf5, 0x21, 0x00


	//----- nvinfo : EIATTR_KPARAM_INFO
	.align		4
.L_31:
        /*0028*/ 	.byte	0x04, 0x17
        /*002a*/ 	.short	(.L_33 - .L_32)
.L_32:
        /*002c*/ 	.word	0x00000000
        /*0030*/ 	.short	0x0000
        /*0032*/ 	.short	0x0000
        /*0034*/ 	.byte	0x00, 0xf5, 0x21, 0x00


	//----- nvinfo : EIATTR_SPARSE_MMA_MASK
	.align		4
.L_33:
        /*0038*/ 	.byte	0x03, 0x50
        /*003a*/ 	.short	0x0000


	//----- nvinfo : EIATTR_MAXREG_COUNT
	.align		4
        /*003c*/ 	.byte	0x03, 0x1b
        /*003e*/ 	.short	0x00ff


	//----- nvinfo : EIATTR_MERCURY_ISA_VERSION
	.align		4
        /*0040*/ 	.byte	0x03, 0x5f
        /*0042*/ 	.short	0x0101


	//----- nvinfo : EIATTR_VRC_CTA_INIT_COUNT
	.align		4
        /*0044*/ 	.byte	0x02, 0x4a
	.zero		1
	.zero		1


	//----- nvinfo : EIATTR_EXIT_INSTR_OFFSETS
	.align		4
        /*0048*/ 	.byte	0x04, 0x1c
        /*004a*/ 	.short	(.L_35 - .L_34)


	//   ....[0]....
.L_34:
        /*004c*/ 	.word	0x00000070


	//   ....[1]....
        /*0050*/ 	.word	0x00000170


	//----- nvinfo : EIATTR_CBANK_PARAM_SIZE
	.align		4
.L_35:
        /*0054*/ 	.byte	0x03, 0x19
        /*0056*/ 	.short	0x0014


	//----- nvinfo : EIATTR_PARAM_CBANK
	.align		4
        /*0058*/ 	.byte	0x04, 0x0a
        /*005a*/ 	.short	(.L_37 - .L_36)
	.align		4
.L_36:
        /*005c*/ 	.word	index@(.nv.constant0._Z14testInnerArrayP10InnerArrayS0_i)
        /*0060*/ 	.short	0x0380
        /*0062*/ 	.short	0x0014


	//----- nvinfo : EIATTR_SW_WAR
	.align		4
.L_37:
        /*0064*/ 	.byte	0x04, 0x36
        /*0066*/ 	.short	(.L_39 - .L_38)
.L_38:
        /*0068*/ 	.word	0x00000008
.L_39:


//--------------------- .nv.callgraph             --------------------------
	.section	.nv.callgraph,"",@"SHT_CUDA_CALLGRAPH"
	.align	4
	.sectionentsize	8
	.align		4
        /*0000*/ 	.word	0x00000000
	.align		4
        /*0004*/ 	.word	0xffffffff
	.align		4
        /*0008*/ 	.word	0x00000000
	.align		4
        /*000c*/ 	.word	0xfffffffe
	.align		4
        /*0010*/ 	.word	0x00000000
	.align		4
        /*0014*/ 	.word	0xfffffffd
	.align		4
        /*0018*/ 	.word	0x00000000
	.align		4
        /*001c*/ 	.word	0xfffffffc


//--------------------- .text._Z7warmup2P10InnerArrayS0_i --------------------------
	.section	.text._Z7warmup2P10InnerArrayS0_i,"ax",@progbits
	.align	128
        .global         _Z7warmup2P10InnerArrayS0_i
        .type           _Z7warmup2P10InnerArrayS0_i,@function
        .size           _Z7warmup2P10InnerArrayS0_i,(.L_x_2 - _Z7warmup2P10InnerArrayS0_i)
        .other          _Z7warmup2P10InnerArrayS0_i,@"STO_CUDA_ENTRY STV_DEFAULT"
_Z7warmup2P10InnerArrayS0_i:
.text._Z7warmup2P10InnerArrayS0_i:
[----:B------:R-:W-:Y:S01]  /*0000*/  LDC R1, c[0x0][0x37c] ;  /* 0x0000df00ff017b82 */ /* 0x000fe20000000800 */
[----:B------:R-:W0:Y:S07]  /*0010*/  S2R R0, SR_TID.X ;  /* 0x0000000000007919 */ /* 0x000e2e0000002100 */
[----:B------:R-:W0:Y:S01]  /*0020*/  S2UR UR4, SR_CTAID.X ;  /* 0x00000000000479c3 */ /* 0x000e220000002500 */
[----:B------:R-:W1:Y:S07]  /*0030*/  LDCU UR5, c[0x0][0x390] ;  /* 0x00007200ff0577ac */ /* 0x000e6e0008000800 */
[----:B------:R-:W0:Y:S02]  /*0040*/  LDC R9, c[0x0][0x360] ;  /* 0x0000d800ff097b82 */ /* 0x000e240000000800 */
[----:B0-----:R-:W-:-:S05]  /*0050*/  IMAD R9, R9, UR4, R0 ;  /* 0x0000000409097c24 */ /* 0x001fca000f8e0200 */
[----:B-1----:R-:W-:-:S13]  /*0060*/  ISETP.GE.U32.AND P0, PT, R9, UR5, PT ;  /* 0x0000000509007c0c */ /* 0x002fda000bf06070 */
[----:B------:R-:W-:Y:S05]  /*0070*/  @P0 EXIT ;  /* 0x000000000000094d */ /* 0x000fea0003800000 */
[----:B------:R-:W0:Y:S01]  /*0080*/  LDC.64 R2, c[0x0][0x380] ;  /* 0x0000e000ff027b82 */ /* 0x000e220000000a00 */
[----:B------:R-:W1:Y:S07]  /*0090*/  LDCU.64 UR4, c[0x0][0x358] ;  /* 0x00006b00ff0477ac */ /* 0x000e6e0008000a00 */
[----:B------:R-:W2:Y:S01]  /*00a0*/  LDC.64 R4, c[0x0][0x388] ;  /* 0x0000e200ff047b82 */ /* 0x000ea20000000a00 */
[----:B0-----:R-:W-:-:S03]  /*00b0*/  IMAD.WIDE.U32 R2, R9, 0x4, R2 ;  /* 0x0000000409027825 */ /* 0x001fc600078e0002 */
[----:B------:R-:W-:-:S03]  /*00c0*/  IADD3 R6, P0, PT, R2, 0x1000000, RZ ;  /* 0x0100000002067810 */ /* 0x000fc60007f1e0ff */
[----:B-1----:R-:W3:Y:S01]  /*00d0*/  LDG.E R2, desc[UR4][R2.64] ;  /* 0x0000000402027981 */ /* 0x002ee2000c1e1900 */
[----:B------:R-:W-:-:S05]  /*00e0*/  IADD3.X R7, PT, PT, RZ, R3, RZ, P0, !PT ;  /* 0x00000003ff077210 */ /* 0x000fca00007fe4ff */
[----:B------:R-:W4:Y:S01]  /*00f0*/  LDG.E R6, desc[UR4][R6.64] ;  /* 0x0000000406067981 */ /* 0x000f22000c1e1900 */
[----:B--2---:R-:W-:-:S03]  /*0100*/  IMAD.WIDE.U32 R4, R9, 0x4, R4 ;  /* 0x0000000409047825 */ /* 0x004fc600078e0004 */
[----:B------:R-:W-:-:S04]  /*0110*/  IADD3 R8, P0, PT, R4, 0x1000000, RZ ;  /* 0x0100000004087810 */ /* 0x000fc80007f1e0ff */
[----:B------:R-:W-:Y:S01]  /*0120*/  IADD3.X R9, PT, PT, RZ, R5, RZ, P0, !PT ;  /* 0x00000005ff097210 */ /* 0x000fe200007fe4ff */
[----:B---3--:R-:W-:Y:S01]  /*0130*/  FADD R11, R2, 10 ;  /* 0x41200000020b7421 */ /* 0x008fe20000000000 */
[----:B----4-:R-:W-:-:S04]  /*0140*/  FADD R13, R6, 20 ;  /* 0x41a00000060d7421 */ /* 0x010fc80000000000 */
[----:B------:R-:W-:Y:S04]  /*0150*/  STG.E desc[UR4][R4.64], R11 ;  /* 0x0000000b04007986 */ /* 0x000fe8000c101904 */
[----:B------:R-:W-:Y:S01]  /*0160*/  STG.E desc[UR4][R8.64], R13 ;  /* 0x0000000d08007986 */ /* 0x000fe2000c101904 */
[----:B------:R-:W-:Y:S05]  /*0170*/  EXIT ;  /* 0x000000000000794d */ /* 0x000fea0003800000 */
.L_x_0:
[----:B------:R-:W-:-:S00]  /*0180*/  BRA `(.L_x_0) ;  /* 0xfffffffc00fc7947 */ /* 0x000fc0000383ffff */
[----:B------:R-:W-:-:S00]  /*0190*/  NOP ;  /* 0x0000000000007918 */ /* 0x000fc00000000000 */
        /* <DEDUP_REMOVED lines=14> */
.L_x_2:


//--------------------- .text._Z14testInnerArrayP10InnerArrayS0_i --------------------------
	.section	.text._Z14testInnerArrayP10InnerArrayS0_i,"ax",@progbits
	.align	128
        .global         _Z14testInnerArrayP10InnerArrayS0_i
        .type           _Z14testInnerArrayP10InnerArrayS0_i,@function
        .size           _Z14testInnerArrayP10InnerArrayS0_i,(.L_x_3 - _Z14testInnerArrayP10InnerArrayS0_i)
        .other          _Z14testInnerArrayP10InnerArrayS0_i,@"STO_CUDA_ENTRY STV_DEFAULT"
_Z14testInnerArrayP10InnerArrayS0_i:
.text._Z14testInnerArrayP10InnerArrayS0_i:
        /* <DEDUP_REMOVED lines=24> */
.L_x_1:
        /* <DEDUP_REMOVED lines=16> */
.L_x_3:


//--------------------- .nv.shared.reserved.0     --------------------------
	.section	.nv.shared.reserved.0,"aw",@nobits
	.weak		__nv_reservedSMEM_offset_0_alias
	.size		__nv_reservedSMEM_offset_0_alias, 0, 64
	.other		__nv_reservedSMEM_offset_0_alias,@"STO_CUDA_RESERVED_SHARED STV_DEFAULT"
__nv_reservedSMEM_offset_0_alias:
	.zero		0
	.zero		64


//--------------------- .nv.constant0._Z7warmup2P10InnerArrayS0_i --------------------------
	.section	.nv.constant0._Z7warmup2P10InnerArrayS0_i,"a",@progbits
	.sectionflags	@""
	.align	4
.nv.constant0._Z7warmup2P10InnerArrayS0_i:
	.zero		916


//--------------------- .nv.constant0._Z14testInnerArrayP10InnerArrayS0_i --------------------------
	.section	.nv.constant0._Z14testInnerArrayP10InnerArrayS0_i,"a",@progbits
	.sectionflags	@""
	.align	4
.nv.constant0._Z14testInnerArrayP10InnerArrayS0_i:
	.zero		916


//--------------------- SYMBOLS --------------------------

	.type		.nv.reservedSmem.offset0,@object
	.size		.nv.reservedSmem.offset0,0x4
